//
// Generated by NVIDIA NVVM Compiler
//
// Compiler Build ID: CL-36424714
// Cuda compilation tools, release 13.0, V13.0.88
// Based on NVVM 20.0.0
//

.version 9.0
.target sm_100
.address_size 64

	// .globl	_Z11vectorAddUMPKiS0_Pim
.extern .func  (.param .b32 func_retval0) vprintf
(
	.param .b64 vprintf_param_0,
	.param .b64 vprintf_param_1
)
;
.global .align 1 .b8 $str[31] = {103, 114, 105, 100, 68, 105, 109, 46, 120, 58, 32, 37, 100, 44, 32, 98, 108, 111, 99, 107, 68, 105, 109, 46, 120, 58, 32, 37, 100, 10};

.visible .entry _Z11vectorAddUMPKiS0_Pim(
	.param .u64 .ptr .align 1 _Z11vectorAddUMPKiS0_Pim_param_0,
	.param .u64 .ptr .align 1 _Z11vectorAddUMPKiS0_Pim_param_1,
	.param .u64 .ptr .align 1 _Z11vectorAddUMPKiS0_Pim_param_2,
	.param .u64 _Z11vectorAddUMPKiS0_Pim_param_3
)
{
	.local .align 8 .b8 	__local_depot0[8];
	.reg .b64 	%SP;
	.reg .b64 	%SPL;
	.reg .pred 	%p<3>;
	.reg .b32 	%r<11>;
	.reg .b64 	%rd<17>;

	mov.u64 	%SPL, __local_depot0;
	cvta.local.u64 	%SP, %SPL;
	ld.param.u64 	%rd2, [_Z11vectorAddUMPKiS0_Pim_param_0];
	ld.param.u64 	%rd3, [_Z11vectorAddUMPKiS0_Pim_param_1];
	ld.param.u64 	%rd4, [_Z11vectorAddUMPKiS0_Pim_param_2];
	ld.param.u64 	%rd5, [_Z11vectorAddUMPKiS0_Pim_param_3];
	mov.u32 	%r3, %ctaid.x;
	mov.u32 	%r1, %ntid.x;
	mov.u32 	%r4, %tid.x;
	mad.lo.s32 	%r2, %r3, %r1, %r4;
	setp.gt.s32 	%p1, %r2, 9;
	@%p1 bra 	$L__BB0_2;
	add.u64 	%rd6, %SP, 0;
	add.u64 	%rd7, %SPL, 0;
	mov.u32 	%r5, %nctaid.x;
	st.local.v2.u32 	[%rd7], {%r5, %r1};
	mov.u64 	%rd8, $str;
	cvta.global.u64 	%rd9, %rd8;
	{ // callseq 0, 0
	.param .b64 param0;
	st.param.b64 	[param0], %rd9;
	.param .b64 param1;
	st.param.b64 	[param1], %rd6;
	.param .b32 retval0;
	call.uni (retval0), 
	vprintf, 
	(
	param0, 
	param1
	);
	ld.param.b32 	%r6, [retval0];
	} // callseq 0
$L__BB0_2:
	cvt.s64.s32 	%rd1, %r2;
	setp.le.u64 	%p2, %rd5, %rd1;
	@%p2 bra 	$L__BB0_4;
	cvta.to.global.u64 	%rd10, %rd2;
	shl.b64 	%rd11, %rd1, 2;
	add.s64 	%rd12, %rd10, %rd11;
	ld.global.u32 	%r8, [%rd12];
	cvta.to.global.u64 	%rd13, %rd3;
	add.s64 	%rd14, %rd13, %rd11;
	ld.global.u32 	%r9, [%rd14];
	add.s32 	%r10, %r9, %r8;
	cvta.to.global.u64 	%rd15, %rd4;
	add.s64 	%rd16, %rd15, %rd11;
	st.global.u32 	[%rd16], %r10;
$L__BB0_4:
	ret;

}


// ===== COMPILED SASS (sm_100) =====

	.target	sm_100

	.elftype	@"ET_EXEC"


//--------------------- .note.nv.tkinfo           --------------------------
	.section	.note.nv.tkinfo,"",@"SHT_NOTE"
	.sectionflags	@"SHF_NOTE_NV_TKINFO"
	.tkinfo
        /*0018*/ 	.word	0x00000002
        /*0030*/ 	.string	""
        /*0030*/ 	.string	"ptxas"
        /*0030*/ 	.string	"Cuda compilation tools, release 13.0, V13.0.88"
        /*0030*/ 	.string	"Build cuda_13.0.r13.0/compiler.36424714_0"
        /*0030*/ 	.string	"-arch sm_100 -m 64 "



//--------------------- .note.nv.cuinfo           --------------------------
	.section	.note.nv.cuinfo,"",@"SHT_NOTE"
	.sectionflags	@"SHF_NOTE_NV_CUINFO"
        /*0018*/ 	.short	0x0002
        /*001a*/ 	.short	0x0064
        /*001c*/ 	.short	0x0082
	.zero		2


//--------------------- .nv.info                  --------------------------
	.section	.nv.info,"",@"SHT_CUDA_INFO"
	.align	4


	//----- nvinfo : EIATTR_REGCOUNT
	.align		4
        /*0000*/ 	.byte	0x04, 0x2f
        /*0002*/ 	.short	(.L_2 - .L_1)
	.align		4
.L_1:
        /*0004*/ 	.word	index@(_Z11vectorAddUMPKiS0_Pim)
        /*0008*/ 	.word	0x00000018


	//----- nvinfo : EIATTR_FRAME_SIZE
	.align		4
.L_2:
        /*000c*/ 	.byte	0x04, 0x11
        /*000e*/ 	.short	(.L_4 - .L_3)
	.align		4
.L_3:
        /*0010*/ 	.word	index@(_Z11vectorAddUMPKiS0_Pim)
        /*0014*/ 	.word	0x00000008


	//----- nvinfo : EIATTR_MIN_STACK_SIZE
	.align		4
.L_4:
        /*0018*/ 	.byte	0x04, 0x12
        /*001a*/ 	.short	(.L_6 - .L_5)
	.align		4
.L_5:
        /*001c*/ 	.word	index@(_Z11vectorAddUMPKiS0_Pim)
        /*0020*/ 	.word	0x00000008
.L_6:


//--------------------- .nv.compat                --------------------------
	.section	.nv.compat,"",@"SHT_CUDA_COMPAT_INFO"
	.align	4
        /*0000*/ 	.byte	0x02, 0x09, 0x00, 0x00, 0x02, 0x02, 0x01, 0x00, 0x02, 0x05, 0x05, 0x00, 0x03, 0x07, 0x01, 0x01
        /*0010*/ 	.byte	0x02, 0x03, 0x00, 0x00, 0x02, 0x06, 0x01, 0x00, 0x04, 0x0b, 0x08, 0x00, 0x09, 0x00, 0x00, 0x00
        /*0020*/ 	.byte	0x00, 0x00, 0x00, 0x00


//--------------------- .nv.info._Z11vectorAddUMPKiS0_Pim --------------------------
	.section	.nv.info._Z11vectorAddUMPKiS0_Pim,"",@"SHT_CUDA_INFO"
	.sectionflags	@""
	.align	4


	//----- nvinfo : EIATTR_CUDA_API_VERSION
	.align		4
        /*0000*/ 	.byte	0x04, 0x37
        /*0002*/ 	.short	(.L_8 - .L_7)
.L_7:
        /*0004*/ 	.word	0x00000082


	//----- nvinfo : EIATTR_KPARAM_INFO
	.align		4
.L_8:
        /*0008*/ 	.byte	0x04, 0x17
        /*000a*/ 	.short	(.L_10 - .L_9)
.L_9:
        /*000c*/ 	.word	0x00000000
        /*0010*/ 	.short	0x0003
        /*0012*/ 	.short	0x0018
        /*0014*/ 	.byte	0x00, 0xf0, 0x21, 0x00


	//----- nvinfo : EIATTR_KPARAM_INFO
	.align		4
.L_10:
        /*0018*/ 	.byte	0x04, 0x17
        /*001a*/ 	.short	(.L_12 - .L_11)
.L_11:
        /*001c*/ 	.word	0x00000000
        /*0020*/ 	.short	0x0002
        /*0022*/ 	.short	0x0010
        /*0024*/ 	.byte	0x00, 0xf5, 0x21, 0x00


	//----- nvinfo : EIATTR_KPARAM_INFO
	.align		4
.L_12:
        /*0028*/ 	.byte	0x04, 0x17
        /*002a*/ 	.short	(.L_14 - .L_13)
.L_13:
        /*002c*/ 	.word	0x00000000
        /*0030*/ 	.short	0x0001
        /*0032*/ 	.short	0x0008
        /*0034*/ 	.byte	0x00, 0xf5, 0x21, 0x00


	//----- nvinfo : EIATTR_KPARAM_INFO
	.align		4
.L_14:
        /*0038*/ 	.byte	0x04, 0x17
        /*003a*/ 	.short	(.L_16 - .L_15)
.L_15:
        /*003c*/ 	.word	0x00000000
        /*0040*/ 	.short	0x0000
        /*0042*/ 	.short	0x0000
        /*0044*/ 	.byte	0x00, 0xf5, 0x21, 0x00


	//----- nvinfo : EIATTR_SPARSE_MMA_MASK
	.align		4
.L_16:
        /*0048*/ 	.byte	0x03, 0x50
        /*004a*/ 	.short	0x0000


	//----- nvinfo : EIATTR_MAXREG_COUNT
	.align		4
        /*004c*/ 	.byte	0x03, 0x1b
        /*004e*/ 	.short	0x00ff


	//----- nvinfo : EIATTR_EXTERNS
	.align		4
        /*0050*/ 	.byte	0x04, 0x0f
        /*0052*/ 	.short	(.L_18 - .L_17)


	//   ....[0]....
	.align		4
.L_17:
        /*0054*/ 	.word	index@(vprintf)


	//----- nvinfo : EIATTR_MERCURY_ISA_VERSION
	.align		4
.L_18:
        /*0058*/ 	.byte	0x03, 0x5f
        /*005a*/ 	.short	0x0101


	//----- nvinfo : EIATTR_VRC_CTA_INIT_COUNT
	.align		4
        /*005c*/ 	.byte	0x02, 0x4a
	.zero		1
	.zero		1


	//----- nvinfo : EIATTR_SYSCALL_OFFSETS
	.align		4
        /*0060*/ 	.byte	0x04, 0x46
        /*0062*/ 	.short	(.L_20 - .L_19)


	//   ....[0]....
.L_19:
        /*0064*/ 	.word	0x00000150


	//----- nvinfo : EIATTR_EXIT_INSTR_OFFSETS
	.align		4
.L_20:
        /*0068*/ 	.byte	0x04, 0x1c
        /*006a*/ 	.short	(.L_22 - .L_21)


	//   ....[0]....
.L_21:
        /*006c*/ 	.word	0x000001b0


	//   ....[1]....
        /*0070*/ 	.word	0x000002b0


	//----- nvinfo : EIATTR_CRS_STACK_SIZE
	.align		4
.L_22:
        /*0074*/ 	.byte	0x04, 0x1e
        /*0076*/ 	.short	(.L_24 - .L_23)
.L_23:
        /*0078*/ 	.word	0x00000000


	//----- nvinfo : EIATTR_CBANK_PARAM_SIZE
	.align		4
.L_24:
        /*007c*/ 	.byte	0x03, 0x19
        /*007e*/ 	.short	0x0020


	//----- nvinfo : EIATTR_PARAM_CBANK
	.align		4
        /*0080*/ 	.byte	0x04, 0x0a
        /*0082*/ 	.short	(.L_26 - .L_25)
	.align		4
.L_25:
        /*0084*/ 	.word	index@(.nv.constant0._Z11vectorAddUMPKiS0_Pim)
        /*0088*/ 	.short	0x0380
        /*008a*/ 	.short	0x0020


	//----- nvinfo : EIATTR_SW_WAR
	.align		4
.L_26:
        /*008c*/ 	.byte	0x04, 0x36
        /*008e*/ 	.short	(.L_28 - .L_27)
.L_27:
        /*0090*/ 	.word	0x00000008
.L_28:


//--------------------- .nv.callgraph             --------------------------
	.section	.nv.callgraph,"",@"SHT_CUDA_CALLGRAPH"
	.align	4
	.sectionentsize	8
	.align		4
        /*0000*/ 	.word	0x00000000
	.align		4
        /*0004*/ 	.word	0xffffffff
	.align		4
        /*0008*/ 	.word	index@(_Z11vectorAddUMPKiS0_Pim)
	.align		4
        /*000c*/ 	.word	index@(vprintf)
	.align		4
        /*0010*/ 	.word	0x00000000
	.align		4
        /*0014*/ 	.word	0xfffffffe
	.align		4
        /*0018*/ 	.word	0x00000000
	.align		4
        /*001c*/ 	.word	0xfffffffd
	.align		4
        /*0020*/ 	.word	0x00000000
	.align		4
        /*0024*/ 	.word	0xfffffffc


//--------------------- .nv.constant4             --------------------------
	.section	.nv.constant4,"a",@progbits
	.align	8
	.align		8
.nv.constant4:
        /*0000*/ 	.dword	vprintf
	.align		8
        /*0008*/ 	.dword	$str


//--------------------- .text._Z11vectorAddUMPKiS0_Pim --------------------------
	.section	.text._Z11vectorAddUMPKiS0_Pim,"ax",@progbits
	.align	128
        .global         _Z11vectorAddUMPKiS0_Pim
        .type           _Z11vectorAddUMPKiS0_Pim,@function
        .size           _Z11vectorAddUMPKiS0_Pim,(.L_x_3 - _Z11vectorAddUMPKiS0_Pim)
        .other          _Z11vectorAddUMPKiS0_Pim,@"STO_CUDA_ENTRY STV_DEFAULT"
_Z11vectorAddUMPKiS0_Pim:
.text._Z11vectorAddUMPKiS0_Pim:
[----:B------:R-:W0:Y:S01]  /*0000*/  LDC R1, c[0x0][0x37c] ;  /* 0x0000df00ff017b82 */ /* 0x000e220000000800 */
[----:B------:R-:W1:Y:S01]  /*0010*/  S2R R16, SR_TID.X ;  /* 0x0000000000107919 */ /* 0x000e620000002100 */
[----:B------:R-:W2:Y:S06]  /*0020*/  LDCU UR5, c[0x0][0x2fc] ;  /* 0x00005f80ff0577ac */ /* 0x000eac0008000800 */
[----:B------:R-:W1:Y:S01]  /*0030*/  S2UR UR6, SR_CTAID.X ;  /* 0x00000000000679c3 */ /* 0x000e620000002500 */
[----:B0-----:R-:W-:Y:S01]  /*0040*/  VIADD R1, R1, 0xfffffff8 ;  /* 0xfffffff801017836 */ /* 0x001fe20000000000 */
[----:B------:R-:W-:Y:S01]  /*0050*/  BSSY.RECONVERGENT B6, `(.L_x_0) ;  /* 0x0000011000067945 */ /* 0x000fe20003800200 */
[----:B------:R-:W0:Y:S05]  /*0060*/  LDCU UR4, c[0x0][0x2f8] ;  /* 0x00005f00ff0477ac */ /* 0x000e2a0008000800 */
[----:B------:R-:W1:Y:S01]  /*0070*/  LDC R9, c[0x0][0x360] ;  /* 0x0000d800ff097b82 */ /* 0x000e620000000800 */
[----:B0-----:R-:W-:-:S05]  /*0080*/  IADD3 R6, P1, PT, R1, UR4, RZ ;  /* 0x0000000401067c10 */ /* 0x001fca000ff3e0ff */
[----:B--2---:R-:W-:Y:S02]  /*0090*/  IMAD.X R7, RZ, RZ, UR5, P1 ;  /* 0x00000005ff077e24 */ /* 0x004fe400088e06ff */
[----:B-1----:R-:W-:-:S05]  /*00a0*/  IMAD R16, R9, UR6, R16 ;  /* 0x0000000609107c24 */ /* 0x002fca000f8e0210 */
[----:B------:R-:W-:-:S13]  /*00b0*/  ISETP.GT.AND P0, PT, R16, 0x9, PT ;  /* 0x000000091000780c */ /* 0x000fda0003f04270 */
[----:B------:R-:W-:Y:S05]  /*00c0*/  @P0 BRA `(.L_x_1) ;  /* 0x0000000000240947 */ /* 0x000fea0003800000 */
[----:B------:R-:W0:Y:S01]  /*00d0*/  LDC R8, c[0x0][0x370] ;  /* 0x0000dc00ff087b82 */ /* 0x000e220000000800 */
[----:B------:R-:W-:Y:S01]  /*00e0*/  MOV R0, 0x0 ;  /* 0x0000000000007802 */ /* 0x000fe20000000f00 */
[----:B------:R-:W1:Y:S06]  /*00f0*/  LDCU.64 UR4, c[0x4][0x8] ;  /* 0x01000100ff0477ac */ /* 0x000e6c0008000a00 */
[----:B------:R2:W3:Y:S01]  /*0100*/  LDC.64 R2, c[0x4][R0] ;  /* 0x0100000000027b82 */ /* 0x0004e20000000a00 */
[----:B-1----:R-:W-:Y:S02]  /*0110*/  IMAD.U32 R4, RZ, RZ, UR4 ;  /* 0x00000004ff047e24 */ /* 0x002fe4000f8e00ff */
[----:B------:R-:W-:Y:S01]  /*0120*/  IMAD.U32 R5, RZ, RZ, UR5 ;  /* 0x00000005ff057e24 */ /* 0x000fe2000f8e00ff */
[----:B0-----:R2:W-:Y:S06]  /*0130*/  STL.64 [R1], R8 ;  /* 0x0000000801007387 */ /* 0x0015ec0000100a00 */
[----:B------:R-:W-:-:S07]  /*0140*/  LEPC R20, `(.L_x_1) ;  /* 0x000000001014794e */ /* 0x000fce0000000000 */
[----:B--23--:R-:W-:Y:S05]  /*0150*/  CALL.ABS.NOINC R2 ;  /* 0x0000000002007343 */ /* 0x00cfea0003c00000 */
.L_x_1:
[----:B------:R-:W-:Y:S05]  /*0160*/  BSYNC.RECONVERGENT B6 ;  /* 0x0000000000067941 */ /* 0x000fea0003800200 */
.L_x_0:
[----:B------:R-:W0:Y:S01]  /*0170*/  LDCU.64 UR4, c[0x0][0x398] ;  /* 0x00007300ff0477ac */ /* 0x000e220008000a00 */
[----:B------:R-:W-:Y:S02]  /*0180*/  SHF.R.S32.HI R3, RZ, 0x1f, R16 ;  /* 0x0000001fff037819 */ /* 0x000fe40000011410 */
[----:B0-----:R-:W-:-:S04]  /*0190*/  ISETP.GE.U32.AND P0, PT, R16, UR4, PT ;  /* 0x0000000410007c0c */ /* 0x001fc8000bf06070 */
[----:B------:R-:W-:-:S13]  /*01a0*/  ISETP.GE.U32.AND.EX P0, PT, R3, UR5, PT, P0 ;  /* 0x0000000503007c0c */ /* 0x000fda000bf06100 */
[----:B------:R-:W-:Y:S05]  /*01b0*/  @P0 EXIT ;  /* 0x000000000000094d */ /* 0x000fea0003800000 */
[----:B------:R-:W0:Y:S01]  /*01c0*/  LDCU.128 UR8, c[0x0][0x380] ;  /* 0x00007000ff0877ac */ /* 0x000e220008000c00 */
[C---:B------:R-:W-:Y:S01]  /*01d0*/  IMAD.SHL.U32 R6, R16.reuse, 0x4, RZ ;  /* 0x0000000410067824 */ /* 0x040fe200078e00ff */
[----:B------:R-:W-:Y:S01]  /*01e0*/  SHF.L.U64.HI R16, R16, 0x2, R3 ;  /* 0x0000000210107819 */ /* 0x000fe20000010203 */
[----:B------:R-:W1:Y:S01]  /*01f0*/  LDCU.64 UR4, c[0x0][0x358] ;  /* 0x00006b00ff0477ac */ /* 0x000e620008000a00 */
[----:B------:R-:W2:Y:S02]  /*0200*/  LDCU.64 UR6, c[0x0][0x390] ;  /* 0x00007200ff0677ac */ /* 0x000ea40008000a00 */
[C---:B0-----:R-:W-:Y:S02]  /*0210*/  IADD3 R4, P1, PT, R6.reuse, UR10, RZ ;  /* 0x0000000a06047c10 */ /* 0x041fe4000ff3e0ff */
[----:B------:R-:W-:Y:S02]  /*0220*/  IADD3 R2, P0, PT, R6, UR8, RZ ;  /* 0x0000000806027c10 */ /* 0x000fe4000ff1e0ff */
[----:B------:R-:W-:-:S02]  /*0230*/  IADD3.X R5, PT, PT, R16, UR11, RZ, P1, !PT ;  /* 0x0000000b10057c10 */ /* 0x000fc40008ffe4ff */
[----:B------:R-:W-:-:S04]  /*0240*/  IADD3.X R3, PT, PT, R16, UR9, RZ, P0, !PT ;  /* 0x0000000910037c10 */ /* 0x000fc800087fe4ff */
[----:B-1----:R-:W3:Y:S04]  /*0250*/  LDG.E R5, desc[UR4][R4.64] ;  /* 0x0000000404057981 */ /* 0x002ee8000c1e1900 */
[----:B------:R-:W3:Y:S01]  /*0260*/  LDG.E R2, desc[UR4][R2.64] ;  /* 0x0000000402027981 */ /* 0x000ee2000c1e1900 */
[----:B--2---:R-:W-:-:S04]  /*0270*/  IADD3 R6, P0, PT, R6, UR6, RZ ;  /* 0x0000000606067c10 */ /* 0x004fc8000ff1e0ff */
[----:B------:R-:W-:Y:S01]  /*0280*/  IADD3.X R7, PT, PT, R16, UR7, RZ, P0, !PT ;  /* 0x0000000710077c10 */ /* 0x000fe200087fe4ff */
[----:B---3--:R-:W-:-:S05]  /*0290*/  IMAD.IADD R9, R2, 0x1, R5 ;  /* 0x0000000102097824 */ /* 0x008fca00078e0205 */
[----:B------:R-:W-:Y:S01]  /*02a0*/  STG.E desc[UR4][R6.64], R9 ;  /* 0x0000000906007986 */ /* 0x000fe2000c101904 */
[----:B------:R-:W-:Y:S05]  /*02b0*/  EXIT ;  /* 0x000000000000794d */ /* 0x000fea0003800000 */
.L_x_2:
[----:B------:R-:W-:-:S00]  /*02c0*/  BRA `(.L_x_2) ;  /* 0xfffffffc00fc7947 */ /* 0x000fc0000383ffff */
[----:B------:R-:W-:-:S00]  /*02d0*/  NOP ;  /* 0x0000000000007918 */ /* 0x000fc00000000000 */
        /* <DEDUP_REMOVED lines=10> */
.L_x_3:


//--------------------- .nv.global.init           --------------------------
	.section	.nv.global.init,"aw",@progbits
.nv.global.init:
	.type		$str,@object
	.size		$str,(.L_0 - $str)
$str:
        /*0000*/ 	.byte	0x67, 0x72, 0x69, 0x64, 0x44, 0x69, 0x6d, 0x2e, 0x78, 0x3a, 0x20, 0x25, 0x64, 0x2c, 0x20, 0x62
        /*0010*/ 	.byte	0x6c, 0x6f, 0x63, 0x6b, 0x44, 0x69, 0x6d, 0x2e, 0x78, 0x3a, 0x20, 0x25, 0x64, 0x0a, 0x00
.L_0:


//--------------------- .nv.shared.reserved.0     --------------------------
	.section	.nv.shared.reserved.0,"aw",@nobits
	.weak		__nv_reservedSMEM_offset_0_alias
	.size		__nv_reservedSMEM_offset_0_alias, 0, 64
	.other		__nv_reservedSMEM_offset_0_alias,@"STO_CUDA_RESERVED_SHARED STV_DEFAULT"
__nv_reservedSMEM_offset_0_alias:
	.zero		0
	.zero		64


//--------------------- .nv.constant0._Z11vectorAddUMPKiS0_Pim --------------------------
	.section	.nv.constant0._Z11vectorAddUMPKiS0_Pim,"a",@progbits
	.sectionflags	@""
	.align	4
.nv.constant0._Z11vectorAddUMPKiS0_Pim:
	.zero		928


//--------------------- SYMBOLS --------------------------

	.type		.nv.reservedSmem.offset0,@object
	.size		.nv.reservedSmem.offset0,0x4
	.type		vprintf,@function
